//
// Generated by NVIDIA NVVM Compiler
//
// Compiler Build ID: CL-36424714
// Cuda compilation tools, release 13.0, V13.0.88
// Based on NVVM 20.0.0
//

.version 9.0
.target sm_100
.address_size 64

	// .globl	_Z3fftPfS_
// _ZZ3fftPfS_E2SA has been demoted
// _ZZ3fftPfS_E2SB has been demoted
// _ZZ3fftPfS_E4SROT has been demoted

.visible .entry _Z3fftPfS_(
	.param .u64 .ptr .align 1 _Z3fftPfS__param_0,
	.param .u64 .ptr .align 1 _Z3fftPfS__param_1
)
{
	.reg .pred 	%p<3>;
	.reg .b16 	%rs<24>;
	.reg .b32 	%r<120>;
	.reg .b32 	%f<43>;
	.reg .b64 	%rd<8>;
	// demoted variable
	.shared .align 4 .b8 _ZZ3fftPfS_E2SA[512];
	// demoted variable
	.shared .align 4 .b8 _ZZ3fftPfS_E2SB[512];
	// demoted variable
	.shared .align 4 .b8 _ZZ3fftPfS_E4SROT[512];
	ld.param.u64 	%rd1, [_Z3fftPfS__param_0];
	ld.param.u64 	%rd2, [_Z3fftPfS__param_1];
	cvta.to.global.u64 	%rd3, %rd1;
	cvta.to.global.u64 	%rd4, %rd2;
	mov.u32 	%r1, %tid.x;
	mul.wide.u32 	%rd5, %r1, 4;
	add.s64 	%rd6, %rd4, %rd5;
	ld.global.f32 	%f1, [%rd6];
	shl.b32 	%r2, %r1, 2;
	mov.u32 	%r3, _ZZ3fftPfS_E4SROT;
	add.s32 	%r4, %r3, %r2;
	st.shared.f32 	[%r4], %f1;
	add.s64 	%rd7, %rd3, %rd5;
	ld.global.f32 	%f2, [%rd7];
	mov.u32 	%r5, _ZZ3fftPfS_E2SA;
	add.s32 	%r6, %r5, %r2;
	st.shared.f32 	[%r6], %f2;
	bar.sync 	0;
	shr.u32 	%r7, %r1, 1;
	cvt.u16.u32 	%rs1, %r1;
	not.b16 	%rs2, %rs1;
	and.b32  	%r8, %r7, 3;
	shr.u32 	%r9, %r1, 3;
	shr.u16 	%rs3, %rs1, 2;
	and.b16  	%rs4, %rs3, 1;
	and.b32  	%r10, %r7, 1;
	setp.eq.b32 	%p1, %r10, 1;
	selp.b16 	%rs5, %rs4, 0, %p1;
	and.b32  	%r11, %r9, 112;
	mad.lo.s32 	%r12, %r11, 3, %r9;
	shl.b32 	%r13, %r12, 1;
	shl.b32 	%r14, %r1, 4;
	and.b32  	%r15, %r14, 96;
	add.s32 	%r16, %r13, %r15;
	and.b32  	%r17, %r1, 1;
	setp.eq.b32 	%p2, %r17, 1;
	and.b16  	%rs6, %rs2, 1;
	mul.lo.s16 	%rs7, %rs6, %rs5;
	shl.b16 	%rs8, %rs7, 1;
	sub.s16 	%rs9, 1, %rs8;
	shl.b16 	%rs10, %rs5, 1;
	sub.s16 	%rs11, 1, %rs10;
	selp.b16 	%rs12, %rs11, 1, %p2;
	mul.lo.s16 	%rs13, %rs12, %rs5;
	shr.u16 	%rs14, %rs1, 1;
	and.b16  	%rs15, %rs14, 2;
	sub.s16 	%rs16, 1, %rs15;
	cvt.u32.u16 	%r18, %rs16;
	cvt.rn.f32.s16 	%f3, %rs9;
	shl.b32 	%r19, %r18, 22;
	shl.b32 	%r20, %r16, 16;
	add.s32 	%r21, %r19, %r20;
	shr.s32 	%r22, %r21, 16;
	or.b32  	%r23, %r22, %r17;
	shl.b32 	%r24, %r23, 2;
	add.s32 	%r25, %r5, %r24;
	ld.shared.f32 	%f4, [%r25];
	cvt.rn.f32.s16 	%f5, %rs16;
	or.b32  	%r26, %r16, %r17;
	shl.b32 	%r27, %r26, 2;
	add.s32 	%r28, %r5, %r27;
	ld.shared.f32 	%f6, [%r28];
	fma.rn.f32 	%f7, %f6, %f5, %f4;
	mul.f32 	%f8, %f7, %f3;
	cvt.s32.s16 	%r29, %rs13;
	add.s32 	%r30, %r26, %r29;
	shl.b32 	%r31, %r30, 2;
	mov.u32 	%r32, _ZZ3fftPfS_E2SB;
	add.s32 	%r33, %r32, %r31;
	st.shared.f32 	[%r33], %f8;
	selp.b16 	%rs17, -1, 1, %p1;
	shr.u32 	%r34, %r16, 4;
	and.b32  	%r35, %r34, 2;
	shr.u32 	%r36, %r16, 6;
	add.s32 	%r37, %r35, %r36;
	selp.b32 	%r38, 65535, 1, %p1;
	add.s32 	%r39, %r8, %r38;
	shl.b32 	%r40, %r39, 21;
	shl.b32 	%r41, %r12, 17;
	add.s32 	%r42, %r40, %r41;
	shr.s32 	%r43, %r42, 16;
	or.b32  	%r44, %r43, %r17;
	shl.b32 	%r45, %r44, 2;
	add.s32 	%r46, %r32, %r45;
	ld.shared.f32 	%f9, [%r46];
	cvt.rn.f32.s16 	%f10, %rs17;
	add.s32 	%r47, %r32, %r27;
	ld.shared.f32 	%f11, [%r47];
	fma.rn.f32 	%f12, %f11, %f10, %f9;
	st.shared.f32 	[%r28], %f12;
	selp.f32 	%f13, 0fBF800000, 0f3F800000, %p2;
	shl.b32 	%r48, %r16, 2;
	add.s32 	%r49, %r5, %r48;
	ld.shared.f32 	%f14, [%r49];
	mul.f32 	%f15, %f13, %f14;
	shl.b32 	%r50, %r1, 13;
	and.b32  	%r51, %r50, 983040;
	mul.lo.s32 	%r52, %r51, %r37;
	shr.u32 	%r53, %r52, 15;
	or.b32  	%r54, %r53, %r17;
	shl.b32 	%r55, %r54, 2;
	add.s32 	%r56, %r3, %r55;
	ld.shared.f32 	%f16, [%r56];
	ld.shared.f32 	%f17, [%r49+4];
	cvt.u32.u16 	%r57, %rs6;
	or.b32  	%r58, %r53, %r57;
	shl.b32 	%r59, %r58, 2;
	add.s32 	%r60, %r3, %r59;
	ld.shared.f32 	%f18, [%r60];
	mul.f32 	%f19, %f17, %f18;
	fma.rn.f32 	%f20, %f15, %f16, %f19;
	st.shared.f32 	[%r47], %f20;
	and.b32  	%r61, %r9, 124;
	mad.lo.s32 	%r62, %r61, 3, %r9;
	shl.b32 	%r63, %r62, 1;
	and.b32  	%r64, %r2, 24;
	add.s32 	%r65, %r63, %r64;
	shl.b32 	%r66, %r18, 20;
	shl.b32 	%r67, %r65, 16;
	add.s32 	%r68, %r66, %r67;
	shr.s32 	%r69, %r68, 16;
	or.b32  	%r70, %r69, %r17;
	shl.b32 	%r71, %r70, 2;
	add.s32 	%r72, %r32, %r71;
	ld.shared.f32 	%f21, [%r72];
	or.b32  	%r73, %r65, %r17;
	shl.b32 	%r74, %r73, 2;
	add.s32 	%r75, %r32, %r74;
	ld.shared.f32 	%f22, [%r75];
	fma.rn.f32 	%f23, %f22, %f5, %f21;
	mul.f32 	%f24, %f23, %f3;
	add.s32 	%r76, %r73, %r29;
	shl.b32 	%r77, %r76, 2;
	add.s32 	%r78, %r5, %r77;
	st.shared.f32 	[%r78], %f24;
	and.b32  	%r79, %r65, 8;
	shr.u32 	%r80, %r65, 2;
	and.b32  	%r81, %r80, 4;
	or.b32  	%r82, %r79, %r81;
	shl.b32 	%r83, %r39, 19;
	shl.b32 	%r84, %r62, 17;
	add.s32 	%r85, %r83, %r84;
	shr.s32 	%r86, %r85, 16;
	or.b32  	%r87, %r86, %r17;
	shl.b32 	%r88, %r87, 2;
	add.s32 	%r89, %r5, %r88;
	ld.shared.f32 	%f25, [%r89];
	add.s32 	%r90, %r5, %r74;
	ld.shared.f32 	%f26, [%r90];
	fma.rn.f32 	%f27, %f26, %f10, %f25;
	st.shared.f32 	[%r75], %f27;
	shl.b32 	%r91, %r65, 2;
	add.s32 	%r92, %r32, %r91;
	ld.shared.f32 	%f28, [%r92];
	mul.f32 	%f29, %f13, %f28;
	shr.u32 	%r93, %r1, 2;
	and.b32  	%r94, %r93, 6;
	mul.lo.s32 	%r95, %r94, %r82;
	or.b32  	%r96, %r95, %r17;
	shl.b32 	%r97, %r96, 2;
	add.s32 	%r98, %r3, %r97;
	ld.shared.f32 	%f30, [%r98];
	ld.shared.f32 	%f31, [%r92+4];
	or.b32  	%r99, %r95, %r57;
	shl.b32 	%r100, %r99, 2;
	add.s32 	%r101, %r3, %r100;
	ld.shared.f32 	%f32, [%r101];
	mul.f32 	%f33, %f31, %f32;
	fma.rn.f32 	%f34, %f29, %f30, %f33;
	st.shared.f32 	[%r90], %f34;
	shl.b32 	%r102, %r9, 2;
	or.b32  	%r103, %r102, %r8;
	cvt.u16.u32 	%rs18, %r103;
	shl.b16 	%rs19, %rs18, 1;
	shl.b16 	%rs20, %rs16, 2;
	add.s16 	%rs21, %rs20, %rs19;
	shl.b16 	%rs22, %rs17, 1;
	add.s16 	%rs23, %rs22, %rs19;
	cvt.s32.s16 	%r104, %rs21;
	or.b32  	%r105, %r17, %r104;
	shl.b32 	%r106, %r105, 2;
	add.s32 	%r107, %r5, %r106;
	ld.shared.f32 	%f35, [%r107];
	cvt.u32.u16 	%r108, %rs19;
	or.b32  	%r109, %r17, %r108;
	shl.b32 	%r110, %r109, 2;
	add.s32 	%r111, %r5, %r110;
	ld.shared.f32 	%f36, [%r111];
	fma.rn.f32 	%f37, %f36, %f5, %f35;
	mul.f32 	%f38, %f37, %f3;
	add.s32 	%r112, %r109, %r29;
	shl.b32 	%r113, %r112, 2;
	add.s32 	%r114, %r32, %r113;
	st.shared.f32 	[%r114], %f38;
	cvt.s32.s16 	%r115, %rs23;
	or.b32  	%r116, %r17, %r115;
	shl.b32 	%r117, %r116, 2;
	add.s32 	%r118, %r32, %r117;
	ld.shared.f32 	%f39, [%r118];
	add.s32 	%r119, %r32, %r110;
	ld.shared.f32 	%f40, [%r119];
	fma.rn.f32 	%f41, %f40, %f10, %f39;
	st.shared.f32 	[%r111], %f41;
	bar.sync 	0;
	ld.shared.f32 	%f42, [%r6];
	st.global.f32 	[%rd7], %f42;
	ret;

}


// ===== COMPILED SASS (sm_100) =====

	.target	sm_100

	.elftype	@"ET_EXEC"


//--------------------- .note.nv.tkinfo           --------------------------
	.section	.note.nv.tkinfo,"",@"SHT_NOTE"
	.sectionflags	@"SHF_NOTE_NV_TKINFO"
	.tkinfo
        /*0018*/ 	.word	0x00000002
        /*0030*/ 	.string	""
        /*0030*/ 	.string	"ptxas"
        /*0030*/ 	.string	"Cuda compilation tools, release 13.0, V13.0.88"
        /*0030*/ 	.string	"Build cuda_13.0.r13.0/compiler.36424714_0"
        /*0030*/ 	.string	"-arch sm_100 -m 64 "



//--------------------- .note.nv.cuinfo           --------------------------
	.section	.note.nv.cuinfo,"",@"SHT_NOTE"
	.sectionflags	@"SHF_NOTE_NV_CUINFO"
        /*0018*/ 	.short	0x0002
        /*001a*/ 	.short	0x0064
        /*001c*/ 	.short	0x0082
	.zero		2


//--------------------- .nv.info                  --------------------------
	.section	.nv.info,"",@"SHT_CUDA_INFO"
	.align	4


	//----- nvinfo : EIATTR_REGCOUNT
	.align		4
        /*0000*/ 	.byte	0x04, 0x2f
        /*0002*/ 	.short	(.L_1 - .L_0)
	.align		4
.L_0:
        /*0004*/ 	.word	index@(_Z3fftPfS_)
        /*0008*/ 	.word	0x0000001c


	//----- nvinfo : EIATTR_FRAME_SIZE
	.align		4
.L_1:
        /*000c*/ 	.byte	0x04, 0x11
        /*000e*/ 	.short	(.L_3 - .L_2)
	.align		4
.L_2:
        /*0010*/ 	.word	index@(_Z3fftPfS_)
        /*0014*/ 	.word	0x00000000


	//----- nvinfo : EIATTR_MIN_STACK_SIZE
	.align		4
.L_3:
        /*0018*/ 	.byte	0x04, 0x12
        /*001a*/ 	.short	(.L_5 - .L_4)
	.align		4
.L_4:
        /*001c*/ 	.word	index@(_Z3fftPfS_)
        /*0020*/ 	.word	0x00000000
.L_5:


//--------------------- .nv.compat                --------------------------
	.section	.nv.compat,"",@"SHT_CUDA_COMPAT_INFO"
	.align	4
        /*0000*/ 	.byte	0x02, 0x09, 0x00, 0x00, 0x02, 0x02, 0x01, 0x00, 0x02, 0x05, 0x05, 0x00, 0x03, 0x07, 0x01, 0x01
        /*0010*/ 	.byte	0x02, 0x03, 0x00, 0x00, 0x02, 0x06, 0x01, 0x00, 0x04, 0x0b, 0x08, 0x00, 0x09, 0x00, 0x00, 0x00
        /*0020*/ 	.byte	0x00, 0x00, 0x00, 0x00


//--------------------- .nv.info._Z3fftPfS_       --------------------------
	.section	.nv.info._Z3fftPfS_,"",@"SHT_CUDA_INFO"
	.sectionflags	@""
	.align	4


	//----- nvinfo : EIATTR_CUDA_API_VERSION
	.align		4
        /*0000*/ 	.byte	0x04, 0x37
        /*0002*/ 	.short	(.L_7 - .L_6)
.L_6:
        /*0004*/ 	.word	0x00000082


	//----- nvinfo : EIATTR_KPARAM_INFO
	.align		4
.L_7:
        /*0008*/ 	.byte	0x04, 0x17
        /*000a*/ 	.short	(.L_9 - .L_8)
.L_8:
        /*000c*/ 	.word	0x00000000
        /*0010*/ 	.short	0x0001
        /*0012*/ 	.short	0x0008
        /*0014*/ 	.byte	0x00, 0xf5, 0x21, 0x00


	//----- nvinfo : EIATTR_KPARAM_INFO
	.align		4
.L_9:
        /*0018*/ 	.byte	0x04, 0x17
        /*001a*/ 	.short	(.L_11 - .L_10)
.L_10:
        /*001c*/ 	.word	0x00000000
        /*0020*/ 	.short	0x0000
        /*0022*/ 	.short	0x0000
        /*0024*/ 	.byte	0x00, 0xf5, 0x21, 0x00


	//----- nvinfo : EIATTR_SPARSE_MMA_MASK
	.align		4
.L_11:
        /*0028*/ 	.byte	0x03, 0x50
        /*002a*/ 	.short	0x0000


	//----- nvinfo : EIATTR_MAXREG_COUNT
	.align		4
        /*002c*/ 	.byte	0x03, 0x1b
        /*002e*/ 	.short	0x00ff


	//----- nvinfo : EIATTR_NUM_BARRIERS
	.align		4
        /*0030*/ 	.byte	0x02, 0x4c
        /*0032*/ 	.byte	0x01
	.zero		1


	//----- nvinfo : EIATTR_MERCURY_ISA_VERSION
	.align		4
        /*0034*/ 	.byte	0x03, 0x5f
        /*0036*/ 	.short	0x0101


	//----- nvinfo : EIATTR_VRC_CTA_INIT_COUNT
	.align		4
        /*0038*/ 	.byte	0x02, 0x4a
	.zero		1
	.zero		1


	//----- nvinfo : EIATTR_EXIT_INSTR_OFFSETS
	.align		4
        /*003c*/ 	.byte	0x04, 0x1c
        /*003e*/ 	.short	(.L_13 - .L_12)


	//   ....[0]....
.L_12:
        /*0040*/ 	.word	0x00000b40


	//----- nvinfo : EIATTR_CBANK_PARAM_SIZE
	.align		4
.L_13:
        /*0044*/ 	.byte	0x03, 0x19
        /*0046*/ 	.short	0x0010


	//----- nvinfo : EIATTR_PARAM_CBANK
	.align		4
        /*0048*/ 	.byte	0x04, 0x0a
        /*004a*/ 	.short	(.L_15 - .L_14)
	.align		4
.L_14:
        /*004c*/ 	.word	index@(.nv.constant0._Z3fftPfS_)
        /*0050*/ 	.short	0x0380
        /*0052*/ 	.short	0x0010


	//----- nvinfo : EIATTR_SW_WAR
	.align		4
.L_15:
        /*0054*/ 	.byte	0x04, 0x36
        /*0056*/ 	.short	(.L_17 - .L_16)
.L_16:
        /*0058*/ 	.word	0x00000008
.L_17:


//--------------------- .nv.callgraph             --------------------------
	.section	.nv.callgraph,"",@"SHT_CUDA_CALLGRAPH"
	.align	4
	.sectionentsize	8
	.align		4
        /*0000*/ 	.word	0x00000000
	.align		4
        /*0004*/ 	.word	0xffffffff
	.align		4
        /*0008*/ 	.word	0x00000000
	.align		4
        /*000c*/ 	.word	0xfffffffe
	.align		4
        /*0010*/ 	.word	0x00000000
	.align		4
        /*0014*/ 	.word	0xfffffffd
	.align		4
        /*0018*/ 	.word	0x00000000
	.align		4
        /*001c*/ 	.word	0xfffffffc


//--------------------- .text._Z3fftPfS_          --------------------------
	.section	.text._Z3fftPfS_,"ax",@progbits
	.align	128
        .global         _Z3fftPfS_
        .type           _Z3fftPfS_,@function
        .size           _Z3fftPfS_,(.L_x_1 - _Z3fftPfS_)
        .other          _Z3fftPfS_,@"STO_CUDA_ENTRY STV_DEFAULT"
_Z3fftPfS_:
.text._Z3fftPfS_:
[----:B------:R-:W-:Y:S01]  /*0000*/  LDC R1, c[0x0][0x37c] ;  /* 0x0000df00ff017b82 */ /* 0x000fe20000000800 */
[----:B------:R-:W0:Y:S07]  /*0010*/  S2R R6, SR_TID.X ;  /* 0x0000000000067919 */ /* 0x000e2e0000002100 */
[----:B------:R-:W0:Y:S01]  /*0020*/  LDC.64 R4, c[0x0][0x388] ;  /* 0x0000e200ff047b82 */ /* 0x000e220000000a00 */
[----:B------:R-:W1:Y:S07]  /*0030*/  LDCU.64 UR8, c[0x0][0x358] ;  /* 0x00006b00ff0877ac */ /* 0x000e6e0008000a00 */
[----:B------:R-:W2:Y:S01]  /*0040*/  LDC.64 R2, c[0x0][0x380] ;  /* 0x0000e000ff027b82 */ /* 0x000ea20000000a00 */
[----:B0-----:R-:W-:-:S04]  /*0050*/  IMAD.WIDE.U32 R4, R6, 0x4, R4 ;  /* 0x0000000406047825 */ /* 0x001fc800078e0004 */
[C---:B--2---:R-:W-:Y:S01]  /*0060*/  IMAD.WIDE.U32 R2, R6.reuse, 0x4, R2 ;  /* 0x0000000406027825 */ /* 0x044fe200078e0002 */
[----:B-1----:R0:W2:Y:S04]  /*0070*/  LDG.E R11, desc[UR8][R4.64] ;  /* 0x00000008040b7981 */ /* 0x0020a8000c1e1900 */
[----:B------:R-:W3:Y:S01]  /*0080*/  LDG.E R23, desc[UR8][R2.64] ;  /* 0x0000000802177981 */ /* 0x000ee2000c1e1900 */
[----:B------:R-:W1:Y:S01]  /*0090*/  S2UR UR6, SR_CgaCtaId ;  /* 0x00000000000679c3 */ /* 0x000e620000008800 */
[----:B------:R-:W-:Y:S01]  /*00a0*/  LOP3.LUT R8, R6, 0xffff, RZ, 0xc0, !PT ;  /* 0x0000ffff06087812 */ /* 0x000fe200078ec0ff */
[----:B------:R-:W-:Y:S01]  /*00b0*/  UMOV UR4, 0x400 ;  /* 0x0000040000047882 */ /* 0x000fe20000000000 */
[----:B------:R-:W-:Y:S01]  /*00c0*/  SHF.R.U32.HI R10, RZ, 0x3, R6 ;  /* 0x00000003ff0a7819 */ /* 0x000fe20000011606 */
[----:B------:R-:W-:Y:S01]  /*00d0*/  UIADD3 UR5, UPT, UPT, UR4, 0x400, URZ ;  /* 0x0000040004057890 */ /* 0x000fe2000fffe0ff */
[----:B------:R-:W-:Y:S01]  /*00e0*/  SHF.R.U32.HI R0, RZ, 0x1, R8 ;  /* 0x00000001ff007819 */ /* 0x000fe20000011608 */
[----:B------:R-:W-:Y:S01]  /*00f0*/  IMAD.MOV.U32 R25, RZ, RZ, 0xffff ;  /* 0x0000ffffff197424 */ /* 0x000fe200078e00ff */
[----:B------:R-:W-:Y:S01]  /*0100*/  LOP3.LUT R7, R10, 0x70, RZ, 0xc0, !PT ;  /* 0x000000700a077812 */ /* 0x000fe200078ec0ff */
[----:B------:R-:W-:Y:S01]  /*0110*/  IMAD.SHL.U32 R24, R6, 0x2000, RZ ;  /* 0x0000200006187824 */ /* 0x000fe200078e00ff */
[----:B------:R-:W-:-:S02]  /*0120*/  LOP3.LUT R0, R0, 0x2, RZ, 0xc0, !PT ;  /* 0x0000000200007812 */ /* 0x000fc400078ec0ff */
[----:B------:R-:W-:Y:S01]  /*0130*/  SHF.R.U32.HI R13, RZ, 0x1, R6 ;  /* 0x00000001ff0d7819 */ /* 0x000fe20000011606 */
[----:B0-----:R-:W-:Y:S01]  /*0140*/  IMAD R5, R7, 0x3, R10 ;  /* 0x0000000307057824 */ /* 0x001fe200078e020a */
[----:B------:R-:W-:Y:S01]  /*0150*/  SHF.R.U32.HI R8, RZ, 0x2, R8 ;  /* 0x00000002ff087819 */ /* 0x000fe20000011608 */
[----:B------:R-:W-:Y:S01]  /*0160*/  IMAD.MOV R9, RZ, RZ, -R0 ;  /* 0x000000ffff097224 */ /* 0x000fe200078e0a00 */
[----:B------:R-:W-:Y:S01]  /*0170*/  LOP3.LUT R24, R24, 0xf0000, RZ, 0xc0, !PT ;  /* 0x000f000018187812 */ /* 0x000fe200078ec0ff */
[----:B------:R-:W-:Y:S01]  /*0180*/  IMAD.SHL.U32 R0, R6, 0x10, RZ ;  /* 0x0000001006007824 */ /* 0x000fe200078e00ff */
[----:B------:R-:W-:Y:S02]  /*0190*/  LOP3.LUT R8, R8, 0x1, RZ, 0xc0, !PT ;  /* 0x0000000108087812 */ /* 0x000fe400078ec0ff */
[----:B------:R-:W-:Y:S02]  /*01a0*/  PRMT R4, R9, 0x7710, RZ ;  /* 0x0000771009047816 */ /* 0x000fe400000000ff */
[----:B------:R-:W-:-:S02]  /*01b0*/  LOP3.LUT R0, R0, 0x60, RZ, 0xc0, !PT ;  /* 0x0000006000007812 */ /* 0x000fc400078ec0ff */
[----:B------:R-:W-:Y:S01]  /*01c0*/  LOP3.LUT R9, R13, 0x1, RZ, 0xc0, !PT ;  /* 0x000000010d097812 */ /* 0x000fe200078ec0ff */
[----:B-1----:R-:W-:Y:S01]  /*01d0*/  ULEA UR5, UR6, UR5, 0x18 ;  /* 0x0000000506057291 */ /* 0x002fe2000f8ec0ff */
[----:B------:R-:W-:Y:S01]  /*01e0*/  VIADD R7, R4, 0x1 ;  /* 0x0000000104077836 */ /* 0x000fe20000000000 */
[----:B------:R-:W-:Y:S01]  /*01f0*/  ULEA UR7, UR6, UR4, 0x18 ;  /* 0x0000000406077291 */ /* 0x000fe2000f8ec0ff */
[----:B------:R-:W-:Y:S01]  /*0200*/  IMAD R4, R5, 0x2, R0 ;  /* 0x0000000205047824 */ /* 0x000fe200078e0200 */
[----:B------:R-:W-:Y:S01]  /*0210*/  ISETP.NE.U32.AND P0, PT, R9, 0x1, PT ;  /* 0x000000010900780c */ /* 0x000fe20003f05070 */
[C---:B------:R-:W-:Y:S01]  /*0220*/  IMAD.SHL.U32 R0, R6.reuse, 0x4, RZ ;  /* 0x0000000406007824 */ /* 0x040fe200078e00ff */
[----:B------:R-:W-:Y:S01]  /*0230*/  LOP3.LUT R15, R7, 0xffff, RZ, 0xc0, !PT ;  /* 0x0000ffff070f7812 */ /* 0x000fe200078ec0ff */
[----:B------:R-:W-:Y:S01]  /*0240*/  UIADD3 UR4, UPT, UPT, UR4, 0x200, URZ ;  /* 0x0000020004047890 */ /* 0x000fe2000fffe0ff */
[----:B------:R-:W-:Y:S02]  /*0250*/  LOP3.LUT R9, R6, 0x1, RZ, 0xc0, !PT ;  /* 0x0000000106097812 */ /* 0x000fe400078ec0ff */
[----:B------:R-:W-:Y:S01]  /*0260*/  LOP3.LUT R17, R4, 0x1, R6, 0xf8, !PT ;  /* 0x0000000104117812 */ /* 0x000fe200078ef806 */
[----:B------:R-:W-:Y:S01]  /*0270*/  IMAD R12, R15, 0x40, R4 ;  /* 0x000000400f0c7824 */ /* 0x000fe200078e0204 */
[----:B------:R-:W-:Y:S01]  /*0280*/  SEL R8, R8, RZ, !P0 ;  /* 0x000000ff08087207 */ /* 0x000fe20004000000 */
[----:B------:R-:W-:Y:S01]  /*0290*/  ULEA UR4, UR6, UR4, 0x18 ;  /* 0x0000000406047291 */ /* 0x000fe2000f8ec0ff */
[----:B------:R-:W-:Y:S01]  /*02a0*/  LEA R16, R17, UR7, 0x2 ;  /* 0x0000000711107c11 */ /* 0x000fe2000f8e10ff */
[----:B------:R-:W-:Y:S01]  /*02b0*/  IMAD.U32 R12, R12, 0x10000, RZ ;  /* 0x000100000c0c7824 */ /* 0x000fe200078e00ff */
[----:B------:R-:W-:-:S02]  /*02c0*/  PRMT R14, R8, 0x9910, RZ ;  /* 0x00009910080e7816 */ /* 0x000fc400000000ff */
[----:B------:R-:W-:Y:S02]  /*02d0*/  ISETP.NE.U32.AND P1, PT, R9, 0x1, PT ;  /* 0x000000010900780c */ /* 0x000fe40003f25070 */
[----:B------:R-:W-:Y:S02]  /*02e0*/  LEA.HI.SX32 R12, R12, R9, 0x10 ;  /* 0x000000090c0c7211 */ /* 0x000fe400078f82ff */
[----:B------:R-:W-:Y:S02]  /*02f0*/  LOP3.LUT R13, R13, 0x3, RZ, 0xc0, !PT ;  /* 0x000000030d0d7812 */ /* 0x000fe400078ec0ff */
[----:B------:R-:W-:Y:S01]  /*0300*/  LEA R21, R12, UR7, 0x2 ;  /* 0x000000070c157c11 */ /* 0x000fe2000f8e10ff */
[----:B------:R-:W-:Y:S01]  /*0310*/  IMAD.SHL.U32 R12, R8, 0x2, RZ ;  /* 0x00000002080c7824 */ /* 0x000fe200078e00ff */
[----:B------:R-:W-:-:S03]  /*0320*/  LOP3.LUT R8, R6, 0x1, RZ, 0xc, !PT ;  /* 0x0000000106087812 */ /* 0x000fc600078e0cff */
[----:B------:R-:W-:-:S05]  /*0330*/  IMAD.MOV R12, RZ, RZ, -R12 ;  /* 0x000000ffff0c7224 */ /* 0x000fca00078e0a0c */
[----:B------:R-:W-:-:S05]  /*0340*/  PRMT R12, R12, 0x7710, RZ ;  /* 0x000077100c0c7816 */ /* 0x000fca00000000ff */
[----:B------:R-:W-:-:S05]  /*0350*/  VIADD R12, R12, 0x1 ;  /* 0x000000010c0c7836 */ /* 0x000fca0000000000 */
[----:B------:R-:W-:-:S04]  /*0360*/  SEL R12, R12, 0x1, !P1 ;  /* 0x000000010c0c7807 */ /* 0x000fc80004800000 */
[----:B------:R-:W-:Y:S01]  /*0370*/  PRMT R12, R12, 0x9910, RZ ;  /* 0x000099100c0c7816 */ /* 0x000fe200000000ff */
[----:B--2---:R0:W-:Y:S04]  /*0380*/  STS [R0+UR5], R11 ;  /* 0x0000000b00007988 */ /* 0x0041e80008000805 */
[----:B---3--:R-:W-:Y:S01]  /*0390*/  STS [R0+UR7], R23 ;  /* 0x0000001700007988 */ /* 0x008fe20008000807 */
[----:B------:R-:W-:Y:S01]  /*03a0*/  BAR.SYNC.DEFER_BLOCKING 0x0 ;  /* 0x0000000000007b1d */ /* 0x000fe20000010000 */
[----:B0-----:R-:W-:Y:S02]  /*03b0*/  IMAD.MOV.U32 R11, RZ, RZ, R14 ;  /* 0x000000ffff0b7224 */ /* 0x001fe400078e000e */
[----:B------:R-:W-:Y:S02]  /*03c0*/  VIADD R14, R13, 0xffff ;  /* 0x0000ffff0d0e7836 */ /* 0x000fe40000000000 */
[----:B------:R-:W-:-:S02]  /*03d0*/  IMAD R8, R8, R11, RZ ;  /* 0x0000000b08087224 */ /* 0x000fc400078e02ff */
[----:B------:R-:W-:Y:S02]  /*03e0*/  IMAD R12, R11, R12, RZ ;  /* 0x0000000c0b0c7224 */ /* 0x000fe400078e02ff */
[----:B------:R-:W-:Y:S02]  /*03f0*/  IMAD.SHL.U32 R8, R8, 0x2, RZ ;  /* 0x0000000208087824 */ /* 0x000fe400078e00ff */
[----:B------:R-:W-:Y:S01]  /*0400*/  @P0 VIADD R14, R13, 0x1 ;  /* 0x000000010d0e0836 */ /* 0x000fe20000000000 */
[----:B------:R-:W-:Y:S01]  /*0410*/  PRMT R12, R12, 0x9910, RZ ;  /* 0x000099100c0c7816 */ /* 0x000fe200000000ff */
[----:B------:R-:W-:Y:S02]  /*0420*/  IMAD.MOV R18, RZ, RZ, -R8 ;  /* 0x000000ffff127224 */ /* 0x000fe400078e0a08 */
[----:B------:R-:W0:Y:S01]  /*0430*/  I2F.S16 R8, R7 ;  /* 0x0000000700087306 */ /* 0x000e220000101400 */
[----:B------:R-:W-:Y:S02]  /*0440*/  IMAD R22, R14, 0x10, R5 ;  /* 0x000000100e167824 */ /* 0x000fe400078e0205 */
[----:B------:R-:W-:Y:S01]  /*0450*/  PRMT R18, R18, 0x7710, RZ ;  /* 0x0000771012127816 */ /* 0x000fe200000000ff */
[C---:B------:R-:W-:Y:S01]  /*0460*/  IMAD.IADD R5, R17.reuse, 0x1, R12 ;  /* 0x0000000111057824 */ /* 0x040fe200078e020c */
[----:B------:R-:W-:Y:S01]  /*0470*/  LEA R17, R17, UR4, 0x2 ;  /* 0x0000000411117c11 */ /* 0x000fe2000f8e10ff */
[----:B------:R-:W-:Y:S01]  /*0480*/  IMAD.SHL.U32 R22, R22, 0x20000, RZ ;  /* 0x0002000016167824 */ /* 0x000fe200078e00ff */
[----:B------:R-:W-:Y:S01]  /*0490*/  LDS R19, [R16] ;  /* 0x0000000010137984 */ /* 0x000fe20000000800 */
[----:B------:R-:W-:Y:S01]  /*04a0*/  VIADD R18, R18, 0x1 ;  /* 0x0000000112127836 */ /* 0x000fe20000000000 */
[----:B------:R-:W-:-:S02]  /*04b0*/  LEA R5, R5, UR4, 0x2 ;  /* 0x0000000405057c11 */ /* 0x000fc4000f8e10ff */
[----:B------:R-:W0:Y:S01]  /*04c0*/  LDS R21, [R21] ;  /* 0x0000000015157984 */ /* 0x000e220000000800 */
[----:B------:R1:W2:Y:S01]  /*04d0*/  I2F.S16 R11, R18 ;  /* 0x00000012000b7306 */ /* 0x0002a20000101400 */
[----:B------:R-:W-:-:S04]  /*04e0*/  LEA.HI.SX32 R22, R22, R9, 0x10 ;  /* 0x0000000916167211 */ /* 0x000fc800078f82ff */
[----:B------:R-:W-:Y:S02]  /*04f0*/  LEA R22, R22, UR4, 0x2 ;  /* 0x0000000416167c11 */ /* 0x000fe4000f8e10ff */
[----:B-1----:R-:W-:Y:S01]  /*0500*/  SHF.R.U32.HI R18, RZ, 0x4, R4 ;  /* 0x00000004ff127819 */ /* 0x002fe20000011604 */
[----:B0-----:R-:W-:-:S03]  /*0510*/  FFMA R20, R8, R19, R21 ;  /* 0x0000001308147223 */ /* 0x001fc60000000015 */
[----:B------:R-:W-:Y:S02]  /*0520*/  LOP3.LUT R19, R18, 0x2, RZ, 0xc0, !PT ;  /* 0x0000000212137812 */ /* 0x000fe400078ec0ff */
[----:B------:R-:W-:Y:S01]  /*0530*/  SEL R18, R25, 0x1, !P0 ;  /* 0x0000000119127807 */ /* 0x000fe20004000000 */
[----:B--2---:R-:W-:Y:S01]  /*0540*/  FMUL R20, R11, R20 ;  /* 0x000000140b147220 */ /* 0x004fe20000400000 */
[C---:B------:R-:W-:Y:S01]  /*0550*/  LEA.HI R19, R4.reuse, R19, RZ, 0x1a ;  /* 0x0000001304137211 */ /* 0x040fe200078fd0ff */
[----:B------:R-:W-:Y:S01]  /*0560*/  IMAD.MOV.U32 R25, RZ, RZ, 0x3f800000 ;  /* 0x3f800000ff197424 */ /* 0x000fe200078e00ff */
[----:B------:R-:W-:Y:S02]  /*0570*/  LEA R4, R4, UR7, 0x2 ;  /* 0x0000000704047c11 */ /* 0x000fe4000f8e10ff */
[----:B------:R0:W-:Y:S01]  /*0580*/  STS [R5], R20 ;  /* 0x0000001405007388 */ /* 0x0001e20000000800 */
[----:B------:R-:W1:Y:S01]  /*0590*/  I2F.S16 R18, R18 ;  /* 0x0000001200127306 */ /* 0x000e620000101400 */
[----:B------:R-:W-:-:S02]  /*05a0*/  IMAD R19, R19, R24, RZ ;  /* 0x0000001813137224 */ /* 0x000fc400078e02ff */
[----:B------:R2:W-:Y:S03]  /*05b0*/  LDS R21, [R22] ;  /* 0x0000000016157984 */ /* 0x0005e60000000800 */
[----:B------:R-:W-:Y:S01]  /*05c0*/  SHF.R.U32.HI R19, RZ, 0xf, R19 ;  /* 0x0000000fff137819 */ /* 0x000fe20000011613 */
[----:B------:R-:W1:Y:S01]  /*05d0*/  LDS R23, [R17] ;  /* 0x0000000011177984 */ /* 0x000e620000000800 */
[----:B0-----:R-:W-:Y:S02]  /*05e0*/  LOP3.LUT R20, R0, 0x18, RZ, 0xc0, !PT ;  /* 0x0000001800147812 */ /* 0x001fe400078ec0ff */
[C-C-:B------:R-:W-:Y:S02]  /*05f0*/  LOP3.LUT R5, R19.reuse, 0x1, R6.reuse, 0xf4, !PT ;  /* 0x0000000113057812 */ /* 0x140fe400078ef406 */
[----:B------:R-:W-:Y:S02]  /*0600*/  LOP3.LUT R19, R19, 0x1, R6, 0xf8, !PT ;  /* 0x0000000113137812 */ /* 0x000fe400078ef806 */
[----:B--2---:R-:W-:Y:S01]  /*0610*/  LEA R22, R5, UR5, 0x2 ;  /* 0x0000000505167c11 */ /* 0x004fe2000f8e10ff */
[----:B-1----:R-:W-:Y:S01]  /*0620*/  FFMA R23, R18, R23, R21 ;  /* 0x0000001712177223 */ /* 0x002fe20000000015 */
[----:B------:R-:W-:-:S02]  /*0630*/  LEA R21, R19, UR5, 0x2 ;  /* 0x0000000513157c11 */ /* 0x000fc4000f8e10ff */
[C---:B------:R-:W-:Y:S02]  /*0640*/  LOP3.LUT R19, R10.reuse, 0x7c, RZ, 0xc0, !PT ;  /* 0x0000007c0a137812 */ /* 0x040fe400078ec0ff */
[----:B------:R0:W-:Y:S03]  /*0650*/  STS [R16], R23 ;  /* 0x0000001710007388 */ /* 0x0001e60000000800 */
[----:B------:R-:W-:Y:S01]  /*0660*/  IMAD R19, R19, 0x3, R10 ;  /* 0x0000000313137824 */ /* 0x000fe200078e020a */
[----:B------:R-:W-:Y:S01]  /*0670*/  LDS R22, [R22] ;  /* 0x0000000016167984 */ /* 0x000fe20000000800 */
[----:B------:R-:W-:Y:S02]  /*0680*/  IMAD R10, R10, 0x4, R13 ;  /* 0x000000040a0a7824 */ /* 0x000fe400078e020d */
[----:B------:R-:W-:Y:S01]  /*0690*/  IMAD R20, R19, 0x2, R20 ;  /* 0x0000000213147824 */ /* 0x000fe200078e0214 */
[----:B------:R-:W1:Y:S01]  /*06a0*/  LDS.64 R4, [R4] ;  /* 0x0000000004047984 */ /* 0x000e620000000a00 */
[----:B------:R-:W-:-:S02]  /*06b0*/  IMAD.SHL.U32 R10, R10, 0x2, RZ ;  /* 0x000000020a0a7824 */ /* 0x000fc400078e00ff */
[----:B------:R-:W-:Y:S01]  /*06c0*/  IMAD R24, R15, 0x10, R20 ;  /* 0x000000100f187824 */ /* 0x000fe200078e0214 */
[----:B------:R-:W2:Y:S01]  /*06d0*/  LDS R21, [R21] ;  /* 0x0000000015157984 */ /* 0x000ea20000000800 */
[----:B------:R-:W-:Y:S01]  /*06e0*/  FSEL R15, -R25, 1, !P1 ;  /* 0x3f800000190f7808 */ /* 0x000fe20004800100 */
[----:B------:R-:W-:Y:S02]  /*06f0*/  IMAD R7, R7, 0x4, R10 ;  /* 0x0000000407077824 */ /* 0x000fe400078e020a */
[----:B0-----:R-:W-:Y:S02]  /*0700*/  IMAD.U32 R16, R24, 0x10000, RZ ;  /* 0x0001000018107824 */ /* 0x001fe400078e00ff */
[----:B------:R-:W-:Y:S01]  /*0710*/  IMAD R24, R14, 0x4, R19 ;  /* 0x000000040e187824 */ /* 0x000fe200078e0213 */
[----:B------:R-:W-:Y:S01]  /*0720*/  PRMT R7, R7, 0x9910, RZ ;  /* 0x0000991007077816 */ /* 0x000fe200000000ff */
[----:B------:R-:W-:Y:S01]  /*0730*/  VIADD R13, R10, 0x1fffe ;  /* 0x0001fffe0a0d7836 */ /* 0x000fe20000000000 */
[----:B------:R-:W-:Y:S01]  /*0740*/  LEA.HI.SX32 R16, R16, R9, 0x10 ;  /* 0x0000000910107211 */ /* 0x000fe200078f82ff */
[----:B------:R-:W-:Y:S01]  /*0750*/  IMAD.SHL.U32 R24, R24, 0x20000, RZ ;  /* 0x0002000018187824 */ /* 0x000fe200078e00ff */
[----:B------:R-:W-:Y:S01]  /*0760*/  LOP3.LUT R7, R7, 0x1, R6, 0xf8, !PT ;  /* 0x0000000107077812 */ /* 0x000fe200078ef806 */
[----:B------:R-:W-:-:S03]  /*0770*/  @P0 VIADD R13, R10, 0x2 ;  /* 0x000000020a0d0836 */ /* 0x000fc60000000000 */
[----:B------:R-:W-:Y:S02]  /*0780*/  LEA.HI.SX32 R24, R24, R9, 0x10 ;  /* 0x0000000918187211 */ /* 0x000fe400078f82ff */
[----:B------:R-:W-:Y:S02]  /*0790*/  LOP3.LUT R9, R9, 0xffff, R10, 0xf8, !PT ;  /* 0x0000ffff09097812 */ /* 0x000fe400078ef80a */
[----:B------:R-:W-:Y:S02]  /*07a0*/  LEA R24, R24, UR7, 0x2 ;  /* 0x0000000718187c11 */ /* 0x000fe4000f8e10ff */
[----:B------:R-:W-:Y:S02]  /*07b0*/  LEA R7, R7, UR7, 0x2 ;  /* 0x0000000707077c11 */ /* 0x000fe4000f8e10ff */
[----:B------:R-:W-:-:S04]  /*07c0*/  PRMT R13, R13, 0x9910, RZ ;  /* 0x000099100d0d7816 */ /* 0x000fc800000000ff */
[----:B------:R-:W-:-:S04]  /*07d0*/  LOP3.LUT R13, R13, 0x1, R6, 0xf8, !PT ;  /* 0x000000010d0d7812 */ /* 0x000fc800078ef806 */
[----:B------:R-:W-:Y:S01]  /*07e0*/  LEA R13, R13, UR4, 0x2 ;  /* 0x000000040d0d7c11 */ /* 0x000fe2000f8e10ff */
[----:B-1----:R-:W-:Y:S01]  /*07f0*/  FMUL R23, R22, R5 ;  /* 0x0000000516177220 */ /* 0x002fe20000400000 */
[----:B------:R-:W-:Y:S01]  /*0800*/  FMUL R4, R15, R4 ;  /* 0x000000040f047220 */ /* 0x000fe20000400000 */
[----:B------:R-:W-:-:S03]  /*0810*/  LOP3.LUT R5, R20, 0x1, R6, 0xf8, !PT ;  /* 0x0000000114057812 */ /* 0x000fc600078ef806 */
[----:B--2---:R-:W-:Y:S01]  /*0820*/  FFMA R4, R4, R21, R23 ;  /* 0x0000001504047223 */ /* 0x004fe20000000017 */
[----:B------:R-:W-:Y:S01]  /*0830*/  LEA R21, R16, UR4, 0x2 ;  /* 0x0000000410157c11 */ /* 0x000fe2000f8e10ff */
[C---:B------:R-:W-:Y:S01]  /*0840*/  IMAD.IADD R14, R12.reuse, 0x1, R5 ;  /* 0x000000010c0e7824 */ /* 0x040fe200078e0205 */
[C---:B------:R-:W-:Y:S01]  /*0850*/  LEA R16, R5.reuse, UR4, 0x2 ;  /* 0x0000000405107c11 */ /* 0x040fe2000f8e10ff */
[----:B------:R-:W-:Y:S01]  /*0860*/  IMAD.IADD R12, R12, 0x1, R9 ;  /* 0x000000010c0c7824 */ /* 0x000fe200078e0209 */
[----:B------:R0:W-:Y:S01]  /*0870*/  STS [R17], R4 ;  /* 0x0000000411007388 */ /* 0x0001e20000000800 */
[----:B------:R-:W-:Y:S02]  /*0880*/  SHF.R.U32.HI R23, RZ, 0x2, R6 ;  /* 0x00000002ff177819 */ /* 0x000fe40000011606 */
[----:B------:R-:W-:Y:S01]  /*0890*/  LEA R19, R14, UR7, 0x2 ;  /* 0x000000070e137c11 */ /* 0x000fe2000f8e10ff */
[----:B------:R-:W-:Y:S01]  /*08a0*/  LDS R21, [R21] ;  /* 0x0000000015157984 */ /* 0x000fe20000000800 */
[----:B------:R-:W-:-:S02]  /*08b0*/  LEA R14, R5, UR7, 0x2 ;  /* 0x00000007050e7c11 */ /* 0x000fc4000f8e10ff */
[----:B------:R-:W-:Y:S01]  /*08c0*/  SHF.R.U32.HI R5, RZ, 0x2, R20 ;  /* 0x00000002ff057819 */ /* 0x000fe20000011614 */
[----:B------:R-:W1:Y:S01]  /*08d0*/  LDS R22, [R16] ;  /* 0x0000000010167984 */ /* 0x000e620000000800 */
[----:B------:R-:W-:Y:S02]  /*08e0*/  LOP3.LUT R23, R23, 0x6, RZ, 0xc0, !PT ;  /* 0x0000000617177812 */ /* 0x000fe400078ec0ff */
[----:B0-----:R-:W-:-:S04]  /*08f0*/  LOP3.LUT R4, R20, 0x8, RZ, 0xc0, !PT ;  /* 0x0000000814047812 */ /* 0x001fc800078ec0ff */
[----:B------:R-:W-:-:S05]  /*0900*/  LOP3.LUT R4, R4, 0x4, R5, 0xf8, !PT ;  /* 0x0000000404047812 */ /* 0x000fca00078ef805 */
[----:B------:R-:W-:Y:S01]  /*0910*/  IMAD R23, R4, R23, RZ ;  /* 0x0000001704177224 */ /* 0x000fe200078e02ff */
[----:B------:R-:W-:-:S04]  /*0920*/  LEA R4, R20, UR4, 0x2 ;  /* 0x0000000414047c11 */ /* 0x000fc8000f8e10ff */
[C-C-:B------:R-:W-:Y:S02]  /*0930*/  LOP3.LUT R5, R23.reuse, 0x1, R6.reuse, 0xf4, !PT ;  /* 0x0000000117057812 */ /* 0x140fe400078ef406 */
[----:B------:R-:W-:-:S04]  /*0940*/  LOP3.LUT R23, R23, 0x1, R6, 0xf8, !PT ;  /* 0x0000000117177812 */ /* 0x000fc800078ef806 */
[----:B------:R-:W-:Y:S01]  /*0950*/  LEA R23, R23, UR5, 0x2 ;  /* 0x0000000517177c11 */ /* 0x000fe2000f8e10ff */
[----:B-1----:R-:W-:-:S04]  /*0960*/  FFMA R22, R8, R22, R21 ;  /* 0x0000001608167223 */ /* 0x002fc80000000015 */
[----:B------:R-:W-:-:S05]  /*0970*/  FMUL R22, R11, R22 ;  /* 0x000000160b167220 */ /* 0x000fca0000400000 */
[----:B------:R0:W-:Y:S04]  /*0980*/  STS [R19], R22 ;  /* 0x0000001613007388 */ /* 0x0001e80000000800 */
[----:B------:R-:W-:Y:S04]  /*0990*/  LDS R17, [R24] ;  /* 0x0000000018117984 */ /* 0x000fe80000000800 */
[----:B------:R-:W1:Y:S01]  /*09a0*/  LDS R21, [R14] ;  /* 0x000000000e157984 */ /* 0x000e620000000800 */
[----:B0-----:R-:W-:Y:S01]  /*09b0*/  LEA R19, R5, UR5, 0x2 ;  /* 0x0000000505137c11 */ /* 0x001fe2000f8e10ff */
[----:B-1----:R-:W-:-:S05]  /*09c0*/  FFMA R17, R18, R21, R17 ;  /* 0x0000001512117223 */ /* 0x002fca0000000011 */
[----:B------:R-:W-:Y:S04]  /*09d0*/  STS [R16], R17 ;  /* 0x0000001110007388 */ /* 0x000fe80000000800 */
[----:B------:R-:W0:Y:S04]  /*09e0*/  LDS.64 R4, [R4] ;  /* 0x0000000004047984 */ /* 0x000e280000000a00 */
[----:B------:R-:W1:Y:S04]  /*09f0*/  LDS R22, [R19] ;  /* 0x0000000013167984 */ /* 0x000e680000000800 */
[----:B------:R-:W2:Y:S01]  /*0a00*/  LDS R20, [R23] ;  /* 0x0000000017147984 */ /* 0x000ea20000000800 */
[----:B0-----:R-:W-:Y:S01]  /*0a10*/  FMUL R15, R15, R4 ;  /* 0x000000040f0f7220 */ /* 0x001fe20000400000 */
[----:B------:R-:W-:-:S02]  /*0a20*/  LEA R4, R9, UR7, 0x2 ;  /* 0x0000000709047c11 */ /* 0x000fc4000f8e10ff */
[----:B------:R-:W-:Y:S01]  /*0a30*/  LEA R9, R9, UR4, 0x2 ;  /* 0x0000000409097c11 */ /* 0x000fe2000f8e10ff */
[----:B-1----:R-:W-:-:S04]  /*0a40*/  FMUL R22, R22, R5 ;  /* 0x0000000516167220 */ /* 0x002fc80000400000 */
[----:B--2---:R-:W-:-:S05]  /*0a50*/  FFMA R15, R15, R20, R22 ;  /* 0x000000140f0f7223 */ /* 0x004fca0000000016 */
[----:B------:R-:W-:Y:S04]  /*0a60*/  STS [R14], R15 ;  /* 0x0000000f0e007388 */ /* 0x000fe80000000800 */
[----:B------:R-:W-:Y:S04]  /*0a70*/  LDS R7, [R7] ;  /* 0x0000000007077984 */ /* 0x000fe80000000800 */
[----:B------:R-:W0:Y:S02]  /*0a80*/  LDS R5, [R4] ;  /* 0x0000000004057984 */ /* 0x000e240000000800 */
[----:B0-----:R-:W-:Y:S01]  /*0a90*/  FFMA R8, R8, R5, R7 ;  /* 0x0000000508087223 */ /* 0x001fe20000000007 */
[----:B------:R-:W-:-:S03]  /*0aa0*/  LEA R5, R12, UR4, 0x2 ;  /* 0x000000040c057c11 */ /* 0x000fc6000f8e10ff */
[----:B------:R-:W-:-:S05]  /*0ab0*/  FMUL R8, R11, R8 ;  /* 0x000000080b087220 */ /* 0x000fca0000400000 */
[----:B------:R-:W-:Y:S04]  /*0ac0*/  STS [R5], R8 ;  /* 0x0000000805007388 */ /* 0x000fe80000000800 */
[----:B------:R-:W-:Y:S04]  /*0ad0*/  LDS R13, [R13] ;  /* 0x000000000d0d7984 */ /* 0x000fe80000000800 */
[----:B------:R-:W0:Y:S02]  /*0ae0*/  LDS R9, [R9] ;  /* 0x0000000009097984 */ /* 0x000e240000000800 */
[----:B0-----:R-:W-:-:S05]  /*0af0*/  FFMA R7, R18, R9, R13 ;  /* 0x0000000912077223 */ /* 0x001fca000000000d */
[----:B------:R-:W-:Y:S01]  /*0b00*/  STS [R4], R7 ;  /* 0x0000000704007388 */ /* 0x000fe20000000800 */
[----:B------:R-:W-:Y:S06]  /*0b10*/  BAR.SYNC.DEFER_BLOCKING 0x0 ;  /* 0x0000000000007b1d */ /* 0x000fec0000010000 */
[----:B------:R-:W0:Y:S04]  /*0b20*/  LDS R11, [R0+UR7] ;  /* 0x00000007000b7984 */ /* 0x000e280008000800 */
[----:B0-----:R-:W-:Y:S01]  /*0b30*/  STG.E desc[UR8][R2.64], R11 ;  /* 0x0000000b02007986 */ /* 0x001fe2000c101908 */
[----:B------:R-:W-:Y:S05]  /*0b40*/  EXIT ;  /* 0x000000000000794d */ /* 0x000fea0003800000 */
.L_x_0:
[----:B------:R-:W-:-:S00]  /*0b50*/  BRA `(.L_x_0) ;  /* 0xfffffffc00fc7947 */ /* 0x000fc0000383ffff */
[----:B------:R-:W-:-:S00]  /*0b60*/  NOP ;  /* 0x0000000000007918 */ /* 0x000fc00000000000 */
        /* <DEDUP_REMOVED lines=9> */
.L_x_1:


//--------------------- .nv.shared._Z3fftPfS_     --------------------------
	.section	.nv.shared._Z3fftPfS_,"aw",@nobits
	.sectionflags	@""
	.align	4
.nv.shared._Z3fftPfS_:
	.zero		2560


//--------------------- .nv.shared.reserved.0     --------------------------
	.section	.nv.shared.reserved.0,"aw",@nobits
	.weak		__nv_reservedSMEM_offset_0_alias
	.size		__nv_reservedSMEM_offset_0_alias, 0, 64
	.other		__nv_reservedSMEM_offset_0_alias,@"STO_CUDA_RESERVED_SHARED STV_DEFAULT"
__nv_reservedSMEM_offset_0_alias:
	.zero		0
	.zero		64


//--------------------- .nv.constant0._Z3fftPfS_  --------------------------
	.section	.nv.constant0._Z3fftPfS_,"a",@progbits
	.sectionflags	@""
	.align	4
.nv.constant0._Z3fftPfS_:
	.zero		912


//--------------------- SYMBOLS --------------------------

	.type		.nv.reservedSmem.offset0,@object
	.size		.nv.reservedSmem.offset0,0x4
	.type		.nv.reservedSmem.cap,@object
	.size		.nv.reservedSmem.cap,0x4
